//
// Generated by NVIDIA NVVM Compiler
// Compiler built on Thu Jul 18 02:37:37 2013 (1374107857)
// Cuda compilation tools, release 5.5, V5.5.0
//

.version 3.2
.target sm_20
.address_size 64

	.file	1 "/home/ragnarok/go/src/github.com/mumax/3/cuda/reducemaxvecnorm2.cu", 1508839776, 342
	.file	2 "/usr/local/cuda-5.5/include/device_functions.h", 1508840273, 185228
	.file	3 "/usr/local/cuda-5.5/include/sm_11_atomic_functions.h", 1508840273, 8246
// reducemaxvecnorm2$__cuda_local_var_33946_35_non_const_sdata has been demoted
.global .align 1 .b8 $str[11] = {95, 95, 67, 85, 68, 65, 95, 70, 84, 90, 0};

.visible .entry reducemaxvecnorm2(
	.param .u64 reducemaxvecnorm2_param_0,
	.param .u64 reducemaxvecnorm2_param_1,
	.param .u64 reducemaxvecnorm2_param_2,
	.param .u64 reducemaxvecnorm2_param_3,
	.param .f32 reducemaxvecnorm2_param_4,
	.param .u32 reducemaxvecnorm2_param_5
)
{
	.reg .pred 	%p<8>;
	.reg .s32 	%r<17>;
	.reg .f32 	%f<35>;
	.reg .s64 	%rd<19>;
	// demoted variable
	.shared .align 4 .b8 reducemaxvecnorm2$__cuda_local_var_33946_35_non_const_sdata[2048];

	ld.param.u64 	%rd6, [reducemaxvecnorm2_param_0];
	ld.param.u64 	%rd7, [reducemaxvecnorm2_param_1];
	ld.param.u64 	%rd8, [reducemaxvecnorm2_param_2];
	ld.param.u64 	%rd9, [reducemaxvecnorm2_param_3];
	ld.param.f32 	%f34, [reducemaxvecnorm2_param_4];
	ld.param.u32 	%r9, [reducemaxvecnorm2_param_5];
	cvta.to.global.u64 	%rd1, %rd9;
	cvta.to.global.u64 	%rd2, %rd8;
	cvta.to.global.u64 	%rd3, %rd7;
	cvta.to.global.u64 	%rd4, %rd6;
	.loc 1 10 1
	mov.u32 	%r16, %ntid.x;
	mov.u32 	%r10, %ctaid.x;
	mov.u32 	%r2, %tid.x;
	mad.lo.s32 	%r15, %r16, %r10, %r2;
	mov.u32 	%r11, %nctaid.x;
	mul.lo.s32 	%r4, %r16, %r11;
	.loc 1 10 1
	setp.ge.s32	%p1, %r15, %r9;
	@%p1 bra 	BB0_2;

BB0_1:
	.loc 1 10 1
	mul.wide.s32 	%rd10, %r15, 4;
	add.s64 	%rd11, %rd4, %rd10;
	ld.global.f32 	%f5, [%rd11];
	add.s64 	%rd12, %rd3, %rd10;
	ld.global.f32 	%f6, [%rd12];
	mul.f32 	%f7, %f6, %f6;
	fma.rn.f32 	%f8, %f5, %f5, %f7;
	add.s64 	%rd13, %rd2, %rd10;
	ld.global.f32 	%f9, [%rd13];
	fma.rn.f32 	%f10, %f9, %f9, %f8;
	.loc 2 2770 10
	max.f32 	%f34, %f34, %f10;
	.loc 1 10 1
	add.s32 	%r15, %r15, %r4;
	.loc 1 10 1
	setp.lt.s32	%p2, %r15, %r9;
	@%p2 bra 	BB0_1;

BB0_2:
	.loc 1 10 1
	mul.wide.s32 	%rd14, %r2, 4;
	mov.u64 	%rd15, reducemaxvecnorm2$__cuda_local_var_33946_35_non_const_sdata;
	add.s64 	%rd5, %rd15, %rd14;
	st.shared.f32 	[%rd5], %f34;
	bar.sync 	0;
	.loc 1 10 1
	setp.lt.u32	%p3, %r16, 66;
	@%p3 bra 	BB0_6;

BB0_3:
	.loc 1 10 1
	mov.u32 	%r7, %r16;
	shr.u32 	%r16, %r7, 1;
	.loc 1 10 1
	setp.ge.u32	%p4, %r2, %r16;
	@%p4 bra 	BB0_5;

	.loc 1 10 1
	ld.shared.f32 	%f11, [%rd5];
	add.s32 	%r12, %r16, %r2;
	mul.wide.u32 	%rd16, %r12, 4;
	add.s64 	%rd18, %rd15, %rd16;
	ld.shared.f32 	%f12, [%rd18];
	.loc 2 2770 10
	max.f32 	%f13, %f11, %f12;
	st.shared.f32 	[%rd5], %f13;

BB0_5:
	.loc 1 10 1
	bar.sync 	0;
	.loc 1 10 1
	setp.gt.u32	%p5, %r7, 131;
	@%p5 bra 	BB0_3;

BB0_6:
	.loc 1 10 1
	setp.gt.s32	%p6, %r2, 31;
	@%p6 bra 	BB0_8;

	.loc 1 10 1
	ld.volatile.shared.f32 	%f14, [%rd5];
	ld.volatile.shared.f32 	%f15, [%rd5+128];
	.loc 2 2770 10
	max.f32 	%f16, %f14, %f15;
	st.volatile.shared.f32 	[%rd5], %f16;
	.loc 1 10 1
	ld.volatile.shared.f32 	%f17, [%rd5+64];
	ld.volatile.shared.f32 	%f18, [%rd5];
	.loc 2 2770 10
	max.f32 	%f19, %f18, %f17;
	st.volatile.shared.f32 	[%rd5], %f19;
	.loc 1 10 1
	ld.volatile.shared.f32 	%f20, [%rd5+32];
	ld.volatile.shared.f32 	%f21, [%rd5];
	.loc 2 2770 10
	max.f32 	%f22, %f21, %f20;
	st.volatile.shared.f32 	[%rd5], %f22;
	.loc 1 10 1
	ld.volatile.shared.f32 	%f23, [%rd5+16];
	ld.volatile.shared.f32 	%f24, [%rd5];
	.loc 2 2770 10
	max.f32 	%f25, %f24, %f23;
	st.volatile.shared.f32 	[%rd5], %f25;
	.loc 1 10 1
	ld.volatile.shared.f32 	%f26, [%rd5+8];
	ld.volatile.shared.f32 	%f27, [%rd5];
	.loc 2 2770 10
	max.f32 	%f28, %f27, %f26;
	st.volatile.shared.f32 	[%rd5], %f28;
	.loc 1 10 1
	ld.volatile.shared.f32 	%f29, [%rd5+4];
	ld.volatile.shared.f32 	%f30, [%rd5];
	.loc 2 2770 10
	max.f32 	%f31, %f30, %f29;
	st.volatile.shared.f32 	[%rd5], %f31;

BB0_8:
	.loc 1 10 1
	setp.ne.s32	%p7, %r2, 0;
	@%p7 bra 	BB0_10;

	.loc 1 10 1
	ld.shared.f32 	%f32, [reducemaxvecnorm2$__cuda_local_var_33946_35_non_const_sdata];
	.loc 2 2750 10
	abs.f32 	%f33, %f32;
	.loc 1 10 37
	mov.b32 	 %r13, %f33;
	.loc 2 3781 3
	atom.global.max.s32 	%r14, [%rd1], %r13;

BB0_10:
	.loc 1 11 2
	ret;
}




// ===== COMPILED SASS (sm_100) =====

	.target	sm_100

	.elftype	@"ET_EXEC"


//--------------------- .note.nv.tkinfo           --------------------------
	.section	.note.nv.tkinfo,"",@"SHT_NOTE"
	.sectionflags	@"SHF_NOTE_NV_TKINFO"
	.tkinfo
        /*0018*/ 	.word	0x00000002
        /*0030*/ 	.string	""
        /*0030*/ 	.string	"ptxas"
        /*0030*/ 	.string	"Cuda compilation tools, release 13.0, V13.0.88"
        /*0030*/ 	.string	"Build cuda_13.0.r13.0/compiler.36424714_0"
        /*0030*/ 	.string	"-arch sm_100 "



//--------------------- .note.nv.cuinfo           --------------------------
	.section	.note.nv.cuinfo,"",@"SHT_NOTE"
	.sectionflags	@"SHF_NOTE_NV_CUINFO"
        /*0018*/ 	.short	0x0002
        /*001a*/ 	.short	0x0014
        /*001c*/ 	.short	0x0082
	.zero		2


//--------------------- .nv.info                  --------------------------
	.section	.nv.info,"",@"SHT_CUDA_INFO"
	.align	4


	//----- nvinfo : EIATTR_REGCOUNT
	.align		4
        /*0000*/ 	.byte	0x04, 0x2f
        /*0002*/ 	.short	(.L_2 - .L_1)
	.align		4
.L_1:
        /*0004*/ 	.word	index@(reducemaxvecnorm2)
        /*0008*/ 	.word	0x00000014


	//----- nvinfo : EIATTR_FRAME_SIZE
	.align		4
.L_2:
        /*000c*/ 	.byte	0x04, 0x11
        /*000e*/ 	.short	(.L_4 - .L_3)
	.align		4
.L_3:
        /*0010*/ 	.word	index@(reducemaxvecnorm2)
        /*0014*/ 	.word	0x00000000


	//----- nvinfo : EIATTR_MIN_STACK_SIZE
	.align		4
.L_4:
        /*0018*/ 	.byte	0x04, 0x12
        /*001a*/ 	.short	(.L_6 - .L_5)
	.align		4
.L_5:
        /*001c*/ 	.word	index@(reducemaxvecnorm2)
        /*0020*/ 	.word	0x00000000
.L_6:


//--------------------- .nv.compat                --------------------------
	.section	.nv.compat,"",@"SHT_CUDA_COMPAT_INFO"
	.align	4
        /*0000*/ 	.byte	0x02, 0x09, 0x00, 0x00, 0x02, 0x02, 0x01, 0x00, 0x02, 0x05, 0x05, 0x00, 0x03, 0x07, 0x01, 0x01
        /*0010*/ 	.byte	0x02, 0x03, 0x00, 0x00, 0x02, 0x06, 0x01, 0x00, 0x04, 0x0b, 0x08, 0x00, 0x09, 0x00, 0x00, 0x00
        /*0020*/ 	.byte	0x00, 0x00, 0x00, 0x00


//--------------------- .nv.info.reducemaxvecnorm2 --------------------------
	.section	.nv.info.reducemaxvecnorm2,"",@"SHT_CUDA_INFO"
	.sectionflags	@""
	.align	4


	//----- nvinfo : EIATTR_CUDA_API_VERSION
	.align		4
        /*0000*/ 	.byte	0x04, 0x37
        /*0002*/ 	.short	(.L_8 - .L_7)
.L_7:
        /*0004*/ 	.word	0x00000082


	//----- nvinfo : EIATTR_KPARAM_INFO
	.align		4
.L_8:
        /*0008*/ 	.byte	0x04, 0x17
        /*000a*/ 	.short	(.L_10 - .L_9)
.L_9:
        /*000c*/ 	.word	0x00000000
        /*0010*/ 	.short	0x0005
        /*0012*/ 	.short	0x0024
        /*0014*/ 	.byte	0x00, 0xf0, 0x11, 0x00


	//----- nvinfo : EIATTR_KPARAM_INFO
	.align		4
.L_10:
        /*0018*/ 	.byte	0x04, 0x17
        /*001a*/ 	.short	(.L_12 - .L_11)
.L_11:
        /*001c*/ 	.word	0x00000000
        /*0020*/ 	.short	0x0004
        /*0022*/ 	.short	0x0020
        /*0024*/ 	.byte	0x00, 0xf0, 0x11, 0x00


	//----- nvinfo : EIATTR_KPARAM_INFO
	.align		4
.L_12:
        /*0028*/ 	.byte	0x04, 0x17
        /*002a*/ 	.short	(.L_14 - .L_13)
.L_13:
        /*002c*/ 	.word	0x00000000
        /*0030*/ 	.short	0x0003
        /*0032*/ 	.short	0x0018
        /*0034*/ 	.byte	0x00, 0xf0, 0x21, 0x00


	//----- nvinfo : EIATTR_KPARAM_INFO
	.align		4
.L_14:
        /*0038*/ 	.byte	0x04, 0x17
        /*003a*/ 	.short	(.L_16 - .L_15)
.L_15:
        /*003c*/ 	.word	0x00000000
        /*0040*/ 	.short	0x0002
        /*0042*/ 	.short	0x0010
        /*0044*/ 	.byte	0x00, 0xf0, 0x21, 0x00


	//----- nvinfo : EIATTR_KPARAM_INFO
	.align		4
.L_16:
        /*0048*/ 	.byte	0x04, 0x17
        /*004a*/ 	.short	(.L_18 - .L_17)
.L_17:
        /*004c*/ 	.word	0x00000000
        /*0050*/ 	.short	0x0001
        /*0052*/ 	.short	0x0008
        /*0054*/ 	.byte	0x00, 0xf0, 0x21, 0x00


	//----- nvinfo : EIATTR_KPARAM_INFO
	.align		4
.L_18:
        /*0058*/ 	.byte	0x04, 0x17
        /*005a*/ 	.short	(.L_20 - .L_19)
.L_19:
        /*005c*/ 	.word	0x00000000
        /*0060*/ 	.short	0x0000
        /*0062*/ 	.short	0x0000
        /*0064*/ 	.byte	0x00, 0xf0, 0x21, 0x00


	//----- nvinfo : EIATTR_SPARSE_MMA_MASK
	.align		4
.L_20:
        /*0068*/ 	.byte	0x03, 0x50
        /*006a*/ 	.short	0x0000


	//----- nvinfo : EIATTR_MAXREG_COUNT
	.align		4
        /*006c*/ 	.byte	0x03, 0x1b
        /*006e*/ 	.short	0x00ff


	//----- nvinfo : EIATTR_NUM_BARRIERS
	.align		4
        /*0070*/ 	.byte	0x02, 0x4c
        /*0072*/ 	.byte	0x01
	.zero		1


	//----- nvinfo : EIATTR_MERCURY_ISA_VERSION
	.align		4
        /*0074*/ 	.byte	0x03, 0x5f
        /*0076*/ 	.short	0x0101


	//----- nvinfo : EIATTR_VRC_CTA_INIT_COUNT
	.align		4
        /*0078*/ 	.byte	0x02, 0x4a
	.zero		1
	.zero		1


	//----- nvinfo : EIATTR_EXIT_INSTR_OFFSETS
	.align		4
        /*007c*/ 	.byte	0x04, 0x1c
        /*007e*/ 	.short	(.L_22 - .L_21)


	//   ....[0]....
.L_21:
        /*0080*/ 	.word	0x00000500


	//   ....[1]....
        /*0084*/ 	.word	0x00000580


	//----- nvinfo : EIATTR_CRS_STACK_SIZE
	.align		4
.L_22:
        /*0088*/ 	.byte	0x04, 0x1e
        /*008a*/ 	.short	(.L_24 - .L_23)
.L_23:
        /*008c*/ 	.word	0x00000000


	//----- nvinfo : EIATTR_CBANK_PARAM_SIZE
	.align		4
.L_24:
        /*0090*/ 	.byte	0x03, 0x19
        /*0092*/ 	.short	0x0028


	//----- nvinfo : EIATTR_PARAM_CBANK
	.align		4
        /*0094*/ 	.byte	0x04, 0x0a
        /*0096*/ 	.short	(.L_26 - .L_25)
	.align		4
.L_25:
        /*0098*/ 	.word	index@(.nv.constant0.reducemaxvecnorm2)
        /*009c*/ 	.short	0x0380
        /*009e*/ 	.short	0x0028


	//----- nvinfo : EIATTR_SW_WAR
	.align		4
.L_26:
        /*00a0*/ 	.byte	0x04, 0x36
        /*00a2*/ 	.short	(.L_28 - .L_27)
.L_27:
        /*00a4*/ 	.word	0x00000008
.L_28:


//--------------------- .nv.callgraph             --------------------------
	.section	.nv.callgraph,"",@"SHT_CUDA_CALLGRAPH"
	.align	4
	.sectionentsize	8
	.align		4
        /*0000*/ 	.word	0x00000000
	.align		4
        /*0004*/ 	.word	0xffffffff
	.align		4
        /*0008*/ 	.word	0x00000000
	.align		4
        /*000c*/ 	.word	0xfffffffe
	.align		4
        /*0010*/ 	.word	0x00000000
	.align		4
        /*0014*/ 	.word	0xfffffffd
	.align		4
        /*0018*/ 	.word	0x00000000
	.align		4
        /*001c*/ 	.word	0xfffffffc


//--------------------- .nv.constant4             --------------------------
	.section	.nv.constant4,"a",@progbits
	.align	8
	.align		8
.nv.constant4:
        /*0000*/ 	.dword	$str


//--------------------- .text.reducemaxvecnorm2   --------------------------
	.section	.text.reducemaxvecnorm2,"ax",@progbits
	.align	128
        .global         reducemaxvecnorm2
        .type           reducemaxvecnorm2,@function
        .size           reducemaxvecnorm2,(.L_x_8 - reducemaxvecnorm2)
        .other          reducemaxvecnorm2,@"STO_CUDA_ENTRY STV_DEFAULT"
reducemaxvecnorm2:
.text.reducemaxvecnorm2:
[----:B------:R-:W-:Y:S01]  /*0000*/  LDC R1, c[0x0][0x37c] ;  /* 0x0000df00ff017b82 */ /* 0x000fe20000000800 */
[----:B------:R-:W0:Y:S01]  /*0010*/  S2R R0, SR_CTAID.X ;  /* 0x0000000000007919 */ /* 0x000e220000002500 */
[----:B------:R-:W1:Y:S01]  /*0020*/  LDCU UR5, c[0x0][0x360] ;  /* 0x00006c00ff0577ac */ /* 0x000e620008000800 */
[----:B------:R-:W-:Y:S01]  /*0030*/  BSSY.RECONVERGENT B0, `(.L_x_0) ;  /* 0x000001b000007945 */ /* 0x000fe20003800200 */
[----:B------:R-:W0:Y:S01]  /*0040*/  S2R R17, SR_TID.X ;  /* 0x0000000000117919 */ /* 0x000e220000002100 */
[----:B------:R-:W2:Y:S01]  /*0050*/  LDCU UR6, c[0x0][0x3a4] ;  /* 0x00007480ff0677ac */ /* 0x000ea20008000800 */
[----:B------:R-:W3:Y:S01]  /*0060*/  LDCU UR7, c[0x0][0x3a0] ;  /* 0x00007400ff0777ac */ /* 0x000ee20008000800 */
[----:B------:R-:W1:Y:S01]  /*0070*/  LDCU UR4, c[0x0][0x370] ;  /* 0x00006e00ff0477ac */ /* 0x000e620008000800 */
[----:B------:R-:W4:Y:S01]  /*0080*/  LDCU.64 UR8, c[0x0][0x358] ;  /* 0x00006b00ff0877ac */ /* 0x000f220008000a00 */
[----:B---3--:R-:W-:Y:S01]  /*0090*/  IMAD.U32 R14, RZ, RZ, UR7 ;  /* 0x00000007ff0e7e24 */ /* 0x008fe2000f8e00ff */
[----:B-1----:R-:W-:-:S02]  /*00a0*/  UIMAD UR4, UR5, UR4, URZ ;  /* 0x00000004050472a4 */ /* 0x002fc4000f8e02ff */
[----:B0-----:R-:W-:-:S05]  /*00b0*/  IMAD R0, R0, UR5, R17 ;  /* 0x0000000500007c24 */ /* 0x001fca000f8e0211 */
[----:B--2---:R-:W-:-:S13]  /*00c0*/  ISETP.GE.AND P0, PT, R0, UR6, PT ;  /* 0x0000000600007c0c */ /* 0x004fda000bf06270 */
[----:B----4-:R-:W-:Y:S05]  /*00d0*/  @P0 BRA `(.L_x_1) ;  /* 0x0000000000400947 */ /* 0x010fea0003800000 */
[----:B------:R-:W0:Y:S08]  /*00e0*/  LDC.64 R2, c[0x0][0x390] ;  /* 0x0000e400ff027b82 */ /* 0x000e300000000a00 */
[----:B------:R-:W1:Y:S08]  /*00f0*/  LDC.64 R4, c[0x0][0x380] ;  /* 0x0000e000ff047b82 */ /* 0x000e700000000a00 */
[----:B------:R-:W2:Y:S02]  /*0100*/  LDC.64 R6, c[0x0][0x388] ;  /* 0x0000e200ff067b82 */ /* 0x000ea40000000a00 */
.L_x_2:
[----:B--2---:R-:W-:-:S04]  /*0110*/  IMAD.WIDE R10, R0, 0x4, R6 ;  /* 0x00000004000a7825 */ /* 0x004fc800078e0206 */
[C---:B-1----:R-:W-:Y:S02]  /*0120*/  IMAD.WIDE R8, R0.reuse, 0x4, R4 ;  /* 0x0000000400087825 */ /* 0x042fe400078e0204 */
[----:B------:R-:W2:Y:S02]  /*0130*/  LDG.E R10, desc[UR8][R10.64] ;  /* 0x000000080a0a7981 */ /* 0x000ea4000c1e1900 */
[C---:B0-----:R-:W-:Y:S02]  /*0140*/  IMAD.WIDE R12, R0.reuse, 0x4, R2 ;  /* 0x00000004000c7825 */ /* 0x041fe400078e0202 */
[----:B------:R-:W3:Y:S04]  /*0150*/  LDG.E R8, desc[UR8][R8.64] ;  /* 0x0000000808087981 */ /* 0x000ee8000c1e1900 */
[----:B------:R-:W4:Y:S01]  /*0160*/  LDG.E R12, desc[UR8][R12.64] ;  /* 0x000000080c0c7981 */ /* 0x000f22000c1e1900 */
[----:B------:R-:W-:-:S05]  /*0170*/  VIADD R0, R0, UR4 ;  /* 0x0000000400007c36 */ /* 0x000fca0008000000 */
[----:B------:R-:W-:Y:S01]  /*0180*/  ISETP.GE.AND P0, PT, R0, UR6, PT ;  /* 0x0000000600007c0c */ /* 0x000fe2000bf06270 */
[----:B--2---:R-:W-:-:S04]  /*0190*/  FMUL R15, R10, R10 ;  /* 0x0000000a0a0f7220 */ /* 0x004fc80000400000 */
[----:B---3--:R-:W-:-:S04]  /*01a0*/  FFMA R15, R8, R8, R15 ;  /* 0x00000008080f7223 */ /* 0x008fc8000000000f */
[----:B----4-:R-:W-:-:S05]  /*01b0*/  FFMA R15, R12, R12, R15 ;  /* 0x0000000c0c0f7223 */ /* 0x010fca000000000f */
[----:B------:R-:W-:Y:S01]  /*01c0*/  FMNMX R14, R15, R14, !PT ;  /* 0x0000000e0f0e7209 */ /* 0x000fe20007800000 */
[----:B------:R-:W-:Y:S06]  /*01d0*/  @!P0 BRA `(.L_x_2) ;  /* 0xfffffffc00cc8947 */ /* 0x000fec000383ffff */
.L_x_1:
[----:B------:R-:W-:Y:S05]  /*01e0*/  BSYNC.RECONVERGENT B0 ;  /* 0x0000000000007941 */ /* 0x000fea0003800200 */
.L_x_0:
[----:B------:R-:W0:Y:S01]  /*01f0*/  S2UR UR6, SR_CgaCtaId ;  /* 0x00000000000679c3 */ /* 0x000e220000008800 */
[----:B------:R-:W-:Y:S01]  /*0200*/  UMOV UR4, 0x400 ;  /* 0x0000040000047882 */ /* 0x000fe20000000000 */
[----:B------:R-:W-:Y:S01]  /*0210*/  UISETP.GE.U32.AND UP0, UPT, UR5, 0x42, UPT ;  /* 0x000000420500788c */ /* 0x000fe2000bf06070 */
[C---:B------:R-:W-:Y:S02]  /*0220*/  ISETP.GT.AND P1, PT, R17.reuse, 0x1f, PT ;  /* 0x0000001f1100780c */ /* 0x040fe40003f24270 */
[----:B------:R-:W-:Y:S01]  /*0230*/  ISETP.NE.AND P2, PT, R17, RZ, PT ;  /* 0x000000ff1100720c */ /* 0x000fe20003f45270 */
[----:B0-----:R-:W-:-:S06]  /*0240*/  ULEA UR4, UR6, UR4, 0x18 ;  /* 0x0000000406047291 */ /* 0x001fcc000f8ec0ff */
[----:B------:R-:W-:-:S05]  /*0250*/  LEA R3, R17, UR4, 0x2 ;  /* 0x0000000411037c11 */ /* 0x000fca000f8e10ff */
[----:B------:R0:W-:Y:S01]  /*0260*/  STS [R3], R14 ;  /* 0x0000000e03007388 */ /* 0x0001e20000000800 */
[----:B------:R-:W-:Y:S06]  /*0270*/  BAR.SYNC.DEFER_BLOCKING 0x0 ;  /* 0x0000000000007b1d */ /* 0x000fec0000010000 */
[----:B------:R-:W-:Y:S05]  /*0280*/  BRA.U !UP0, `(.L_x_3) ;  /* 0x0000000108307547 */ /* 0x000fea000b800000 */
.L_x_4:
[----:B------:R-:W-:Y:S01]  /*0290*/  UMOV UR6, UR5 ;  /* 0x0000000500067c82 */ /* 0x000fe20008000000 */
[----:B------:R-:W-:Y:S02]  /*02a0*/  USHF.R.U32.HI UR5, URZ, 0x1, UR5 ;  /* 0x00000001ff057899 */ /* 0x000fe40008011605 */
[----:B------:R-:W-:-:S04]  /*02b0*/  UISETP.GT.U32.AND UP0, UPT, UR6, 0x83, UPT ;  /* 0x000000830600788c */ /* 0x000fc8000bf04070 */
[----:B------:R-:W-:-:S13]  /*02c0*/  ISETP.GE.U32.AND P0, PT, R17, UR5, PT ;  /* 0x0000000511007c0c */ /* 0x000fda000bf06070 */
[----:B-1----:R-:W-:-:S05]  /*02d0*/  @!P0 VIADD R0, R17, UR5 ;  /* 0x0000000511008c36 */ /* 0x002fca0008000000 */
[----:B------:R-:W-:Y:S02]  /*02e0*/  @!P0 LEA R2, R0, UR4, 0x2 ;  /* 0x0000000400028c11 */ /* 0x000fe4000f8e10ff */
[----:B------:R-:W-:Y:S04]  /*02f0*/  @!P0 LDS R0, [R3] ;  /* 0x0000000003008984 */ /* 0x000fe80000000800 */
[----:B------:R-:W1:Y:S02]  /*0300*/  @!P0 LDS R5, [R2] ;  /* 0x0000000002058984 */ /* 0x000e640000000800 */
[----:B-1----:R-:W-:-:S05]  /*0310*/  @!P0 FMNMX R0, R0, R5, !PT ;  /* 0x0000000500008209 */ /* 0x002fca0007800000 */
[----:B------:R1:W-:Y:S01]  /*0320*/  @!P0 STS [R3], R0 ;  /* 0x0000000003008388 */ /* 0x0003e20000000800 */
[----:B------:R-:W-:Y:S06]  /*0330*/  BAR.SYNC.DEFER_BLOCKING 0x0 ;  /* 0x0000000000007b1d */ /* 0x000fec0000010000 */
[----:B------:R-:W-:Y:S05]  /*0340*/  BRA.U UP0, `(.L_x_4) ;  /* 0xfffffffd00d07547 */ /* 0x000fea000b83ffff */
.L_x_3:
[----:B------:R-:W-:Y:S04]  /*0350*/  BSSY.RECONVERGENT B0, `(.L_x_5) ;  /* 0x000001a000007945 */ /* 0x000fe80003800200 */
[----:B------:R-:W-:Y:S05]  /*0360*/  @P1 BRA `(.L_x_6) ;  /* 0x0000000000601947 */ /* 0x000fea0003800000 */
[----:B-1----:R-:W-:Y:S04]  /*0370*/  LDS R0, [R3] ;  /* 0x0000000003007984 */ /* 0x002fe80000000800 */
[----:B------:R-:W1:Y:S02]  /*0380*/  LDS R5, [R3+0x80] ;  /* 0x0000800003057984 */ /* 0x000e640000000800 */
[----:B-1----:R-:W-:-:S05]  /*0390*/  FMNMX R0, R0, R5, !PT ;  /* 0x0000000500007209 */ /* 0x002fca0007800000 */
[----:B------:R-:W-:Y:S04]  /*03a0*/  STS [R3], R0 ;  /* 0x0000000003007388 */ /* 0x000fe80000000800 */
[----:B------:R-:W-:Y:S04]  /*03b0*/  LDS R2, [R3+0x40] ;  /* 0x0000400003027984 */ /* 0x000fe80000000800 */
[----:B------:R-:W1:Y:S02]  /*03c0*/  LDS R5, [R3] ;  /* 0x0000000003057984 */ /* 0x000e640000000800 */
        /* <DEDUP_REMOVED lines=17> */
[----:B------:R2:W-:Y:S02]  /*04e0*/  STS [R3], R2 ;  /* 0x0000000203007388 */ /* 0x0005e40000000800 */
.L_x_6:
[----:B------:R-:W-:Y:S05]  /*04f0*/  BSYNC.RECONVERGENT B0 ;  /* 0x0000000000007941 */ /* 0x000fea0003800200 */
.L_x_5:
[----:B------:R-:W-:Y:S05]  /*0500*/  @P2 EXIT ;  /* 0x000000000000294d */ /* 0x000fea0003800000 */
[----:B------:R-:W3:Y:S01]  /*0510*/  S2UR UR5, SR_CgaCtaId ;  /* 0x00000000000579c3 */ /* 0x000ee20000008800 */
[----:B------:R-:W-:-:S07]  /*0520*/  UMOV UR4, 0x400 ;  /* 0x0000040000047882 */ /* 0x000fce0000000000 */
[----:B012---:R-:W0:Y:S01]  /*0530*/  LDC.64 R2, c[0x0][0x398] ;  /* 0x0000e600ff027b82 */ /* 0x007e220000000a00 */
[----:B---3--:R-:W-:-:S09]  /*0540*/  ULEA UR4, UR5, UR4, 0x18 ;  /* 0x0000000405047291 */ /* 0x008fd2000f8ec0ff */
[----:B------:R-:W1:Y:S02]  /*0550*/  LDS R0, [UR4] ;  /* 0x00000004ff007984 */ /* 0x000e640008000800 */
[----:B-1----:R-:W-:-:S05]  /*0560*/  FADD R5, |R0|, -RZ ;  /* 0x800000ff00057221 */ /* 0x002fca0000000200 */
[----:B0-----:R-:W-:Y:S01]  /*0570*/  REDG.E.MAX.S32.STRONG.GPU desc[UR8][R2.64], R5 ;  /* 0x000000050200798e */ /* 0x001fe2000d12e308 */
[----:B------:R-:W-:Y:S05]  /*0580*/  EXIT ;  /* 0x000000000000794d */ /* 0x000fea0003800000 */
.L_x_7:
[----:B------:R-:W-:-:S00]  /*0590*/  BRA `(.L_x_7) ;  /* 0xfffffffc00fc7947 */ /* 0x000fc0000383ffff */
[----:B------:R-:W-:-:S00]  /*05a0*/  NOP ;  /* 0x0000000000007918 */ /* 0x000fc00000000000 */
        /* <DEDUP_REMOVED lines=13> */
.L_x_8:


//--------------------- .nv.global.init           --------------------------
	.section	.nv.global.init,"aw",@progbits
.nv.global.init:
	.type		$str,@object
	.size		$str,(.L_0 - $str)
$str:
        /*0000*/ 	.byte	0x5f, 0x5f, 0x43, 0x55, 0x44, 0x41, 0x5f, 0x46, 0x54, 0x5a, 0x00
.L_0:


//--------------------- .nv.shared.reducemaxvecnorm2 --------------------------
	.section	.nv.shared.reducemaxvecnorm2,"aw",@nobits
	.sectionflags	@""
	.align	4
.nv.shared.reducemaxvecnorm2:
	.zero		3072


//--------------------- .nv.shared.reserved.0     --------------------------
	.section	.nv.shared.reserved.0,"aw",@nobits
	.weak		__nv_reservedSMEM_offset_0_alias
	.size		__nv_reservedSMEM_offset_0_alias, 0, 64
	.other		__nv_reservedSMEM_offset_0_alias,@"STO_CUDA_RESERVED_SHARED STV_DEFAULT"
__nv_reservedSMEM_offset_0_alias:
	.zero		0
	.zero		64


//--------------------- .nv.constant0.reducemaxvecnorm2 --------------------------
	.section	.nv.constant0.reducemaxvecnorm2,"a",@progbits
	.sectionflags	@""
	.align	4
.nv.constant0.reducemaxvecnorm2:
	.zero		936


//--------------------- SYMBOLS --------------------------

	.type		.nv.reservedSmem.offset0,@object
	.size		.nv.reservedSmem.offset0,0x4
	.type		.nv.reservedSmem.cap,@object
	.size		.nv.reservedSmem.cap,0x4
